//
// Generated by NVIDIA NVVM Compiler
//
// Compiler Build ID: CL-36424714
// Cuda compilation tools, release 13.0, V13.0.88
// Based on NVVM 20.0.0
//

.version 9.0
.target sm_100
.address_size 64

	// .globl	_Z10gpuHostRuniPhS_

.visible .entry _Z10gpuHostRuniPhS_(
	.param .u32 _Z10gpuHostRuniPhS__param_0,
	.param .u64 .ptr .align 1 _Z10gpuHostRuniPhS__param_1,
	.param .u64 .ptr .align 1 _Z10gpuHostRuniPhS__param_2
)
{
	.reg .pred 	%p<11>;
	.reg .b16 	%rs<11>;
	.reg .b32 	%r<20>;
	.reg .b32 	%f<4>;
	.reg .b64 	%rd<17>;
	.reg .b64 	%fd<20>;

	ld.param.u32 	%r3, [_Z10gpuHostRuniPhS__param_0];
	ld.param.u64 	%rd3, [_Z10gpuHostRuniPhS__param_1];
	ld.param.u64 	%rd4, [_Z10gpuHostRuniPhS__param_2];
	cvta.to.global.u64 	%rd1, %rd4;
	cvta.to.global.u64 	%rd2, %rd3;
	mov.u32 	%r4, %ctaid.x;
	mov.u32 	%r5, %ntid.x;
	mov.u32 	%r6, %tid.x;
	mad.lo.s32 	%r1, %r4, %r5, %r6;
	mov.u32 	%r7, %ctaid.y;
	mov.u32 	%r8, %ntid.y;
	mov.u32 	%r9, %tid.y;
	mad.lo.s32 	%r2, %r7, %r8, %r9;
	mad.lo.s32 	%r10, %r2, %r3, %r1;
	mul.lo.s32 	%r11, %r3, %r3;
	setp.gt.s32 	%p1, %r10, %r11;
	@%p1 bra 	$L__BB0_4;
	add.s32 	%r12, %r3, -1;
	setp.eq.s32 	%p2, %r2, %r12;
	setp.eq.s32 	%p3, %r2, 0;
	or.pred  	%p4, %p3, %p2;
	setp.eq.s32 	%p5, %r1, %r12;
	or.pred  	%p6, %p5, %p4;
	setp.eq.s32 	%p7, %r1, 0;
	or.pred  	%p8, %p7, %p6;
	@%p8 bra 	$L__BB0_3;
	mul.lo.s32 	%r13, %r1, %r3;
	add.s32 	%r14, %r13, %r2;
	cvt.s64.s32 	%rd5, %r14;
	add.s64 	%rd6, %rd2, %rd5;
	ld.global.u8 	%rs1, [%rd6];
	cvt.rn.f64.u16 	%fd1, %rs1;
	sub.s32 	%r15, %r13, %r3;
	add.s32 	%r16, %r15, %r2;
	cvt.s64.s32 	%rd7, %r16;
	add.s64 	%rd8, %rd2, %rd7;
	ld.global.u8 	%rs2, [%rd8];
	cvt.rn.f64.u16 	%fd2, %rs2;
	add.f64 	%fd3, %fd2, %fd2;
	fma.rn.f64 	%fd4, %fd1, 0d4010000000000000, %fd3;
	mad.lo.s32 	%r17, %r3, 3, %r16;
	cvt.s64.s32 	%rd9, %r17;
	add.s64 	%rd10, %rd2, %rd9;
	ld.global.u8 	%rs3, [%rd10];
	cvt.rn.f64.u16 	%fd5, %rs3;
	fma.rn.f64 	%fd6, %fd5, 0d4000000000000000, %fd4;
	ld.global.u8 	%rs4, [%rd6+1];
	cvt.rn.f64.u16 	%fd7, %rs4;
	fma.rn.f64 	%fd8, %fd7, 0d4000000000000000, %fd6;
	ld.global.u8 	%rs5, [%rd6+-1];
	cvt.rn.f64.u16 	%fd9, %rs5;
	fma.rn.f64 	%fd10, %fd9, 0d4000000000000000, %fd8;
	ld.global.u8 	%rs6, [%rd8+-1];
	cvt.rn.f64.u16 	%fd11, %rs6;
	add.f64 	%fd12, %fd10, %fd11;
	ld.global.u8 	%rs7, [%rd8+1];
	cvt.rn.f64.u16 	%fd13, %rs7;
	add.f64 	%fd14, %fd12, %fd13;
	cvt.s64.s32 	%rd11, %r3;
	add.s64 	%rd12, %rd6, %rd11;
	ld.global.u8 	%rs8, [%rd12+-1];
	cvt.rn.f64.u16 	%fd15, %rs8;
	add.f64 	%fd16, %fd14, %fd15;
	ld.global.u8 	%rs9, [%rd12+1];
	cvt.rn.f64.u16 	%fd17, %rs9;
	add.f64 	%fd18, %fd16, %fd17;
	mul.f64 	%fd19, %fd18, 0d3FB0000000000000;
	cvt.rn.f32.f64 	%f1, %fd19;
	setp.lt.f32 	%p9, %f1, 0f00000000;
	selp.f32 	%f2, 0f00000000, %f1, %p9;
	setp.gt.f32 	%p10, %f2, 0f437F0000;
	selp.f32 	%f3, 0f437F0000, %f2, %p10;
	cvt.rzi.u32.f32 	%r18, %f3;
	add.s64 	%rd13, %rd1, %rd5;
	st.global.u8 	[%rd13], %r18;
	bra.uni 	$L__BB0_4;
$L__BB0_3:
	mad.lo.s32 	%r19, %r1, %r3, %r2;
	cvt.s64.s32 	%rd14, %r19;
	add.s64 	%rd15, %rd2, %rd14;
	ld.global.u8 	%rs10, [%rd15];
	add.s64 	%rd16, %rd1, %rd14;
	st.global.u8 	[%rd16], %rs10;
$L__BB0_4:
	ret;

}


// ===== COMPILED SASS (sm_100) =====

	.target	sm_100

	.elftype	@"ET_EXEC"


//--------------------- .note.nv.tkinfo           --------------------------
	.section	.note.nv.tkinfo,"",@"SHT_NOTE"
	.sectionflags	@"SHF_NOTE_NV_TKINFO"
	.tkinfo
        /*0018*/ 	.word	0x00000002
        /*0030*/ 	.string	""
        /*0030*/ 	.string	"ptxas"
        /*0030*/ 	.string	"Cuda compilation tools, release 13.0, V13.0.88"
        /*0030*/ 	.string	"Build cuda_13.0.r13.0/compiler.36424714_0"
        /*0030*/ 	.string	"-arch sm_100 -m 64 "



//--------------------- .note.nv.cuinfo           --------------------------
	.section	.note.nv.cuinfo,"",@"SHT_NOTE"
	.sectionflags	@"SHF_NOTE_NV_CUINFO"
        /*0018*/ 	.short	0x0002
        /*001a*/ 	.short	0x0064
        /*001c*/ 	.short	0x0082
	.zero		2


//--------------------- .nv.info                  --------------------------
	.section	.nv.info,"",@"SHT_CUDA_INFO"
	.align	4


	//----- nvinfo : EIATTR_REGCOUNT
	.align		4
        /*0000*/ 	.byte	0x04, 0x2f
        /*0002*/ 	.short	(.L_1 - .L_0)
	.align		4
.L_0:
        /*0004*/ 	.word	index@(_Z10gpuHostRuniPhS_)
        /*0008*/ 	.word	0x00000019


	//----- nvinfo : EIATTR_FRAME_SIZE
	.align		4
.L_1:
        /*000c*/ 	.byte	0x04, 0x11
        /*000e*/ 	.short	(.L_3 - .L_2)
	.align		4
.L_2:
        /*0010*/ 	.word	index@(_Z10gpuHostRuniPhS_)
        /*0014*/ 	.word	0x00000000


	//----- nvinfo : EIATTR_MIN_STACK_SIZE
	.align		4
.L_3:
        /*0018*/ 	.byte	0x04, 0x12
        /*001a*/ 	.short	(.L_5 - .L_4)
	.align		4
.L_4:
        /*001c*/ 	.word	index@(_Z10gpuHostRuniPhS_)
        /*0020*/ 	.word	0x00000000
.L_5:


//--------------------- .nv.compat                --------------------------
	.section	.nv.compat,"",@"SHT_CUDA_COMPAT_INFO"
	.align	4
        /*0000*/ 	.byte	0x02, 0x09, 0x00, 0x00, 0x02, 0x02, 0x01, 0x00, 0x02, 0x05, 0x05, 0x00, 0x03, 0x07, 0x01, 0x01
        /*0010*/ 	.byte	0x02, 0x03, 0x00, 0x00, 0x02, 0x06, 0x01, 0x00, 0x04, 0x0b, 0x08, 0x00, 0x01, 0x00, 0x00, 0x00
        /*0020*/ 	.byte	0x00, 0x00, 0x00, 0x00


//--------------------- .nv.info._Z10gpuHostRuniPhS_ --------------------------
	.section	.nv.info._Z10gpuHostRuniPhS_,"",@"SHT_CUDA_INFO"
	.sectionflags	@""
	.align	4


	//----- nvinfo : EIATTR_CUDA_API_VERSION
	.align		4
        /*0000*/ 	.byte	0x04, 0x37
        /*0002*/ 	.short	(.L_7 - .L_6)
.L_6:
        /*0004*/ 	.word	0x00000082


	//----- nvinfo : EIATTR_KPARAM_INFO
	.align		4
.L_7:
        /*0008*/ 	.byte	0x04, 0x17
        /*000a*/ 	.short	(.L_9 - .L_8)
.L_8:
        /*000c*/ 	.word	0x00000000
        /*0010*/ 	.short	0x0002
        /*0012*/ 	.short	0x0010
        /*0014*/ 	.byte	0x00, 0xf5, 0x21, 0x00


	//----- nvinfo : EIATTR_KPARAM_INFO
	.align		4
.L_9:
        /*0018*/ 	.byte	0x04, 0x17
        /*001a*/ 	.short	(.L_11 - .L_10)
.L_10:
        /*001c*/ 	.word	0x00000000
        /*0020*/ 	.short	0x0001
        /*0022*/ 	.short	0x0008
        /*0024*/ 	.byte	0x00, 0xf5, 0x21, 0x00


	//----- nvinfo : EIATTR_KPARAM_INFO
	.align		4
.L_11:
        /*0028*/ 	.byte	0x04, 0x17
        /*002a*/ 	.short	(.L_13 - .L_12)
.L_12:
        /*002c*/ 	.word	0x00000000
        /*0030*/ 	.short	0x0000
        /*0032*/ 	.short	0x0000
        /*0034*/ 	.byte	0x00, 0xf0, 0x11, 0x00


	//----- nvinfo : EIATTR_SPARSE_MMA_MASK
	.align		4
.L_13:
        /*0038*/ 	.byte	0x03, 0x50
        /*003a*/ 	.short	0x0000


	//----- nvinfo : EIATTR_MAXREG_COUNT
	.align		4
        /*003c*/ 	.byte	0x03, 0x1b
        /*003e*/ 	.short	0x00ff


	//----- nvinfo : EIATTR_MERCURY_ISA_VERSION
	.align		4
        /*0040*/ 	.byte	0x03, 0x5f
        /*0042*/ 	.short	0x0101


	//----- nvinfo : EIATTR_VRC_CTA_INIT_COUNT
	.align		4
        /*0044*/ 	.byte	0x02, 0x4a
	.zero		1
	.zero		1


	//----- nvinfo : EIATTR_EXIT_INSTR_OFFSETS
	.align		4
        /*0048*/ 	.byte	0x04, 0x1c
        /*004a*/ 	.short	(.L_15 - .L_14)


	//   ....[0]....
.L_14:
        /*004c*/ 	.word	0x000000d0


	//   ....[1]....
        /*0050*/ 	.word	0x00000480


	//   ....[2]....
        /*0054*/ 	.word	0x00000530


	//----- nvinfo : EIATTR_CRS_STACK_SIZE
	.align		4
.L_15:
        /*0058*/ 	.byte	0x04, 0x1e
        /*005a*/ 	.short	(.L_17 - .L_16)
.L_16:
        /*005c*/ 	.word	0x00000000


	//----- nvinfo : EIATTR_CBANK_PARAM_SIZE
	.align		4
.L_17:
        /*0060*/ 	.byte	0x03, 0x19
        /*0062*/ 	.short	0x0018


	//----- nvinfo : EIATTR_PARAM_CBANK
	.align		4
        /*0064*/ 	.byte	0x04, 0x0a
        /*0066*/ 	.short	(.L_19 - .L_18)
	.align		4
.L_18:
        /*0068*/ 	.word	index@(.nv.constant0._Z10gpuHostRuniPhS_)
        /*006c*/ 	.short	0x0380
        /*006e*/ 	.short	0x0018


	//----- nvinfo : EIATTR_SW_WAR
	.align		4
.L_19:
        /*0070*/ 	.byte	0x04, 0x36
        /*0072*/ 	.short	(.L_21 - .L_20)
.L_20:
        /*0074*/ 	.word	0x00000008
.L_21:


//--------------------- .nv.callgraph             --------------------------
	.section	.nv.callgraph,"",@"SHT_CUDA_CALLGRAPH"
	.align	4
	.sectionentsize	8
	.align		4
        /*0000*/ 	.word	0x00000000
	.align		4
        /*0004*/ 	.word	0xffffffff
	.align		4
        /*0008*/ 	.word	0x00000000
	.align		4
        /*000c*/ 	.word	0xfffffffe
	.align		4
        /*0010*/ 	.word	0x00000000
	.align		4
        /*0014*/ 	.word	0xfffffffd
	.align		4
        /*0018*/ 	.word	0x00000000
	.align		4
        /*001c*/ 	.word	0xfffffffc


//--------------------- .text._Z10gpuHostRuniPhS_ --------------------------
	.section	.text._Z10gpuHostRuniPhS_,"ax",@progbits
	.align	128
        .global         _Z10gpuHostRuniPhS_
        .type           _Z10gpuHostRuniPhS_,@function
        .size           _Z10gpuHostRuniPhS_,(.L_x_2 - _Z10gpuHostRuniPhS_)
        .other          _Z10gpuHostRuniPhS_,@"STO_CUDA_ENTRY STV_DEFAULT"
_Z10gpuHostRuniPhS_:
.text._Z10gpuHostRuniPhS_:
[----:B------:R-:W-:Y:S01]  /*0000*/  LDC R1, c[0x0][0x37c] ;  /* 0x0000df00ff017b82 */ /* 0x000fe20000000800 */
[----:B------:R-:W0:Y:S07]  /*0010*/  S2R R3, SR_TID.X ;  /* 0x0000000000037919 */ /* 0x000e2e0000002100 */
[----:B------:R-:W0:Y:S01]  /*0020*/  LDC R0, c[0x0][0x360] ;  /* 0x0000d800ff007b82 */ /* 0x000e220000000800 */
[----:B------:R-:W1:Y:S07]  /*0030*/  S2R R7, SR_TID.Y ;  /* 0x0000000000077919 */ /* 0x000e6e0000002200 */
[----:B------:R-:W0:Y:S08]  /*0040*/  S2UR UR4, SR_CTAID.X ;  /* 0x00000000000479c3 */ /* 0x000e300000002500 */
[----:B------:R-:W1:Y:S08]  /*0050*/  S2UR UR5, SR_CTAID.Y ;  /* 0x00000000000579c3 */ /* 0x000e700000002600 */
[----:B------:R-:W1:Y:S08]  /*0060*/  LDC R2, c[0x0][0x364] ;  /* 0x0000d900ff027b82 */ /* 0x000e700000000800 */
[----:B------:R-:W2:Y:S01]  /*0070*/  LDC R5, c[0x0][0x380] ;  /* 0x0000e000ff057b82 */ /* 0x000ea20000000800 */
[----:B0-----:R-:W-:-:S02]  /*0080*/  IMAD R0, R0, UR4, R3 ;  /* 0x0000000400007c24 */ /* 0x001fc4000f8e0203 */
[----:B-1----:R-:W-:Y:S02]  /*0090*/  IMAD R2, R2, UR5, R7 ;  /* 0x0000000502027c24 */ /* 0x002fe4000f8e0207 */
[-C--:B--2---:R-:W-:Y:S02]  /*00a0*/  IMAD R4, R5, R5.reuse, RZ ;  /* 0x0000000505047224 */ /* 0x084fe400078e02ff */
[----:B------:R-:W-:-:S05]  /*00b0*/  IMAD R3, R2, R5, R0 ;  /* 0x0000000502037224 */ /* 0x000fca00078e0200 */
[----:B------:R-:W-:-:S13]  /*00c0*/  ISETP.GT.AND P0, PT, R3, R4, PT ;  /* 0x000000040300720c */ /* 0x000fda0003f04270 */
[----:B------:R-:W-:Y:S05]  /*00d0*/  @P0 EXIT ;  /* 0x000000000000094d */ /* 0x000fea0003800000 */
[----:B------:R-:W-:Y:S01]  /*00e0*/  VIADD R3, R5, 0xffffffff ;  /* 0xffffffff05037836 */ /* 0x000fe20000000000 */
[----:B------:R-:W0:Y:S04]  /*00f0*/  LDCU.64 UR4, c[0x0][0x358] ;  /* 0x00006b00ff0477ac */ /* 0x000e280008000a00 */
[----:B------:R-:W-:-:S04]  /*0100*/  ISETP.NE.AND P0, PT, R2, R3, PT ;  /* 0x000000030200720c */ /* 0x000fc80003f05270 */
[----:B------:R-:W-:-:S04]  /*0110*/  ISETP.EQ.OR P0, PT, R2, RZ, !P0 ;  /* 0x000000ff0200720c */ /* 0x000fc80004702670 */
[----:B------:R-:W-:-:S04]  /*0120*/  ISETP.EQ.OR P0, PT, R0, R3, P0 ;  /* 0x000000030000720c */ /* 0x000fc80000702670 */
[----:B------:R-:W-:-:S13]  /*0130*/  ISETP.EQ.OR P0, PT, R0, RZ, P0 ;  /* 0x000000ff0000720c */ /* 0x000fda0000702670 */
[----:B0-----:R-:W-:Y:S05]  /*0140*/  @P0 BRA `(.L_x_0) ;  /* 0x0000000000d00947 */ /* 0x001fea0003800000 */
[----:B------:R-:W0:Y:S01]  /*0150*/  LDCU.64 UR6, c[0x0][0x388] ;  /* 0x00007100ff0677ac */ /* 0x000e220008000a00 */
[CC--:B------:R-:W-:Y:S02]  /*0160*/  IMAD R3, R0.reuse, R5.reuse, -R5 ;  /* 0x0000000500037224 */ /* 0x0c0fe400078e0a05 */
[----:B------:R-:W-:Y:S02]  /*0170*/  IMAD R0, R0, R5, R2 ;  /* 0x0000000500007224 */ /* 0x000fe400078e0202 */
[----:B------:R-:W-:-:S03]  /*0180*/  IMAD.IADD R4, R2, 0x1, R3 ;  /* 0x0000000102047824 */ /* 0x000fc600078e0203 */
[----:B------:R-:W-:Y:S02]  /*0190*/  SHF.R.S32.HI R7, RZ, 0x1f, R0 ;  /* 0x0000001fff077819 */ /* 0x000fe40000011400 */
[----:B0-----:R-:W-:-:S04]  /*01a0*/  IADD3 R8, P0, PT, R4, UR6, RZ ;  /* 0x0000000604087c10 */ /* 0x001fc8000ff1e0ff */
[----:B------:R-:W-:Y:S02]  /*01b0*/  LEA.HI.X.SX32 R9, R4, UR7, 0x1, P0 ;  /* 0x0000000704097c11 */ /* 0x000fe400080f0eff */
[----:B------:R-:W-:Y:S01]  /*01c0*/  IADD3 R10, P0, PT, R0, UR6, RZ ;  /* 0x00000006000a7c10 */ /* 0x000fe2000ff1e0ff */
[----:B------:R-:W-:Y:S02]  /*01d0*/  IMAD R4, R5, 0x3, R4 ;  /* 0x0000000305047824 */ /* 0x000fe400078e0204 */
[----:B------:R-:W2:Y:S01]  /*01e0*/  LDG.E.U8 R21, desc[UR4][R8.64] ;  /* 0x0000000408157981 */ /* 0x000ea2000c1e1100 */
[----:B------:R-:W-:Y:S02]  /*01f0*/  IADD3.X R11, PT, PT, R7, UR7, RZ, P0, !PT ;  /* 0x00000007070b7c10 */ /* 0x000fe400087fe4ff */
[C---:B------:R-:W-:Y:S01]  /*0200*/  IADD3 R16, P0, PT, R4.reuse, UR6, RZ ;  /* 0x0000000604107c10 */ /* 0x040fe2000ff1e0ff */
[----:B------:R-:W3:Y:S04]  /*0210*/  LDG.E.U8 R2, desc[UR4][R8.64+-0x1] ;  /* 0xffffff0408027981 */ /* 0x000ee8000c1e1100 */
[----:B------:R-:W4:Y:S01]  /*0220*/  LDG.E.U8 R20, desc[UR4][R10.64] ;  /* 0x000000040a147981 */ /* 0x000f22000c1e1100 */
[----:B------:R-:W-:Y:S01]  /*0230*/  LEA.HI.X.SX32 R17, R4, UR7, 0x1, P0 ;  /* 0x0000000704117c11 */ /* 0x000fe200080f0eff */
[----:B------:R-:W0:Y:S02]  /*0240*/  LDCU.64 UR6, c[0x0][0x390] ;  /* 0x00007200ff0677ac */ /* 0x000e240008000a00 */
[----:B------:R-:W5:Y:S04]  /*0250*/  LDG.E.U8 R22, desc[UR4][R10.64+0x1] ;  /* 0x000001040a167981 */ /* 0x000f68000c1e1100 */
[----:B------:R-:W3:Y:S04]  /*0260*/  LDG.E.U8 R16, desc[UR4][R16.64] ;  /* 0x0000000410107981 */ /* 0x000ee8000c1e1100 */
[----:B------:R5:W5:Y:S01]  /*0270*/  LDG.E.U8 R6, desc[UR4][R10.64+-0x1] ;  /* 0xffffff040a067981 */ /* 0x000b62000c1e1100 */
[----:B------:R-:W-:-:S03]  /*0280*/  IADD3 R18, P0, PT, R10, R5, RZ ;  /* 0x000000050a127210 */ /* 0x000fc60007f1e0ff */
[----:B------:R1:W5:Y:S01]  /*0290*/  LDG.E.U8 R3, desc[UR4][R8.64+0x1] ;  /* 0x0000010408037981 */ /* 0x000362000c1e1100 */
[----:B------:R-:W-:-:S05]  /*02a0*/  LEA.HI.X.SX32 R19, R5, R11, 0x1, P0 ;  /* 0x0000000b05137211 */ /* 0x000fca00000f0eff */
[----:B------:R-:W5:Y:S04]  /*02b0*/  LDG.E.U8 R5, desc[UR4][R18.64+-0x1] ;  /* 0xffffff0412057981 */ /* 0x000f68000c1e1100 */
[----:B------:R-:W5:Y:S01]  /*02c0*/  LDG.E.U8 R4, desc[UR4][R18.64+0x1] ;  /* 0x0000010412047981 */ /* 0x000f62000c1e1100 */
[----:B--2---:R-:W2:Y:S08]  /*02d0*/  I2F.F64.U16 R14, R21 ;  /* 0x00000015000e7312 */ /* 0x004eb00000101800 */
[----:B----4-:R-:W4:Y:S01]  /*02e0*/  I2F.F64.U16 R12, R20 ;  /* 0x00000014000c7312 */ /* 0x010f220000101800 */
[----:B--2---:R-:W-:-:S07]  /*02f0*/  DADD R14, R14, R14 ;  /* 0x000000000e0e7229 */ /* 0x004fce000000000e */
[----:B---3--:R-:W2:Y:S01]  /*0300*/  I2F.F64.U16 R16, R16 ;  /* 0x0000001000107312 */ /* 0x008ea20000101800 */
[----:B----4-:R-:W-:-:S07]  /*0310*/  DFMA R12, R12, 4, R14 ;  /* 0x401000000c0c782b */ /* 0x010fce000000000e */
[----:B-----5:R-:W3:Y:S01]  /*0320*/  I2F.F64.U16 R10, R22 ;  /* 0x00000016000a7312 */ /* 0x020ee20000101800 */
[----:B--2---:R-:W-:-:S07]  /*0330*/  DFMA R12, R16, 2, R12 ;  /* 0x40000000100c782b */ /* 0x004fce000000000c */
[----:B-1----:R-:W1:Y:S01]  /*0340*/  I2F.F64.U16 R8, R6 ;  /* 0x0000000600087312 */ /* 0x002e620000101800 */
[----:B---3--:R-:W-:-:S07]  /*0350*/  DFMA R10, R10, 2, R12 ;  /* 0x400000000a0a782b */ /* 0x008fce000000000c */
[----:B------:R-:W2:Y:S01]  /*0360*/  I2F.F64.U16 R12, R2 ;  /* 0x00000002000c7312 */ /* 0x000ea20000101800 */
[----:B-1----:R-:W-:-:S07]  /*0370*/  DFMA R8, R8, 2, R10 ;  /* 0x400000000808782b */ /* 0x002fce000000000a */
[----:B------:R-:W1:Y:S01]  /*0380*/  I2F.F64.U16 R10, R3 ;  /* 0x00000003000a7312 */ /* 0x000e620000101800 */
[----:B--2---:R-:W-:-:S07]  /*0390*/  DADD R8, R8, R12 ;  /* 0x0000000008087229 */ /* 0x004fce000000000c */
[----:B------:R-:W2:Y:S01]  /*03a0*/  I2F.F64.U16 R12, R5 ;  /* 0x00000005000c7312 */ /* 0x000ea20000101800 */
[----:B-1----:R-:W-:-:S07]  /*03b0*/  DADD R8, R8, R10 ;  /* 0x0000000008087229 */ /* 0x002fce000000000a */
[----:B------:R-:W1:Y:S01]  /*03c0*/  I2F.F64.U16 R10, R4 ;  /* 0x00000004000a7312 */ /* 0x000e620000101800 */
[----:B--2---:R-:W-:-:S08]  /*03d0*/  DADD R8, R8, R12 ;  /* 0x0000000008087229 */ /* 0x004fd0000000000c */
[----:B-1----:R-:W-:-:S08]  /*03e0*/  DADD R8, R8, R10 ;  /* 0x0000000008087229 */ /* 0x002fd0000000000a */
[----:B------:R-:W-:-:S10]  /*03f0*/  DMUL R8, R8, 0.0625 ;  /* 0x3fb0000008087828 */ /* 0x000fd40000000000 */
[----:B------:R-:W1:Y:S02]  /*0400*/  F2F.F32.F64 R8, R8 ;  /* 0x0000000800087310 */ /* 0x000e640000301000 */
[----:B-1----:R-:W-:-:S04]  /*0410*/  FSETP.GEU.AND P0, PT, R8, RZ, PT ;  /* 0x000000ff0800720b */ /* 0x002fc80003f0e000 */
[----:B------:R-:W-:-:S04]  /*0420*/  FSEL R2, R8, RZ, P0 ;  /* 0x000000ff08027208 */ /* 0x000fc80000000000 */
[----:B------:R-:W-:-:S04]  /*0430*/  FMNMX.NAN R6, R2, 255, PT ;  /* 0x437f000002067809 */ /* 0x000fc80003820000 */
[----:B------:R-:W1:Y:S01]  /*0440*/  F2I.U32.TRUNC.NTZ R5, R6 ;  /* 0x0000000600057305 */ /* 0x000e62000020f000 */
[----:B0-----:R-:W-:-:S04]  /*0450*/  IADD3 R2, P0, PT, R0, UR6, RZ ;  /* 0x0000000600027c10 */ /* 0x001fc8000ff1e0ff */
[----:B------:R-:W-:-:S05]  /*0460*/  IADD3.X R3, PT, PT, R7, UR7, RZ, P0, !PT ;  /* 0x0000000707037c10 */ /* 0x000fca00087fe4ff */
[----:B-1----:R-:W-:Y:S01]  /*0470*/  STG.E.U8 desc[UR4][R2.64], R5 ;  /* 0x0000000502007986 */ /* 0x002fe2000c101104 */
[----:B------:R-:W-:Y:S05]  /*0480*/  EXIT ;  /* 0x000000000000794d */ /* 0x000fea0003800000 */
.L_x_0:
[----:B------:R-:W0:Y:S01]  /*0490*/  LDCU.64 UR6, c[0x0][0x388] ;  /* 0x00007100ff0677ac */ /* 0x000e220008000a00 */
[----:B------:R-:W-:-:S05]  /*04a0*/  IMAD R5, R0, R5, R2 ;  /* 0x0000000500057224 */ /* 0x000fca00078e0202 */
[----:B------:R-:W-:Y:S02]  /*04b0*/  SHF.R.S32.HI R0, RZ, 0x1f, R5 ;  /* 0x0000001fff007819 */ /* 0x000fe40000011405 */
[----:B0-----:R-:W-:-:S04]  /*04c0*/  IADD3 R2, P0, PT, R5, UR6, RZ ;  /* 0x0000000605027c10 */ /* 0x001fc8000ff1e0ff */
[----:B------:R-:W-:Y:S01]  /*04d0*/  IADD3.X R3, PT, PT, R0, UR7, RZ, P0, !PT ;  /* 0x0000000700037c10 */ /* 0x000fe200087fe4ff */
[----:B------:R-:W0:Y:S05]  /*04e0*/  LDCU.64 UR6, c[0x0][0x390] ;  /* 0x00007200ff0677ac */ /* 0x000e2a0008000a00 */
[----:B------:R-:W2:Y:S01]  /*04f0*/  LDG.E.U8 R3, desc[UR4][R2.64] ;  /* 0x0000000402037981 */ /* 0x000ea2000c1e1100 */
[----:B0-----:R-:W-:-:S04]  /*0500*/  IADD3 R4, P0, PT, R5, UR6, RZ ;  /* 0x0000000605047c10 */ /* 0x001fc8000ff1e0ff */
[----:B------:R-:W-:-:S05]  /*0510*/  IADD3.X R5, PT, PT, R0, UR7, RZ, P0, !PT ;  /* 0x0000000700057c10 */ /* 0x000fca00087fe4ff */
[----:B--2---:R-:W-:Y:S01]  /*0520*/  STG.E.U8 desc[UR4][R4.64], R3 ;  /* 0x0000000304007986 */ /* 0x004fe2000c101104 */
[----:B------:R-:W-:Y:S05]  /*0530*/  EXIT ;  /* 0x000000000000794d */ /* 0x000fea0003800000 */
.L_x_1:
[----:B------:R-:W-:-:S00]  /*0540*/  BRA `(.L_x_1) ;  /* 0xfffffffc00fc7947 */ /* 0x000fc0000383ffff */
[----:B------:R-:W-:-:S00]  /*0550*/  NOP ;  /* 0x0000000000007918 */ /* 0x000fc00000000000 */
        /* <DEDUP_REMOVED lines=10> */
.L_x_2:


//--------------------- .nv.shared.reserved.0     --------------------------
	.section	.nv.shared.reserved.0,"aw",@nobits
	.weak		__nv_reservedSMEM_offset_0_alias
	.size		__nv_reservedSMEM_offset_0_alias, 0, 64
	.other		__nv_reservedSMEM_offset_0_alias,@"STO_CUDA_RESERVED_SHARED STV_DEFAULT"
__nv_reservedSMEM_offset_0_alias:
	.zero		0
	.zero		64


//--------------------- .nv.constant0._Z10gpuHostRuniPhS_ --------------------------
	.section	.nv.constant0._Z10gpuHostRuniPhS_,"a",@progbits
	.sectionflags	@""
	.align	4
.nv.constant0._Z10gpuHostRuniPhS_:
	.zero		920


//--------------------- SYMBOLS --------------------------

	.type		.nv.reservedSmem.offset0,@object
	.size		.nv.reservedSmem.offset0,0x4
